//
// Generated by NVIDIA NVVM Compiler
//
// Compiler Build ID: CL-36424714
// Cuda compilation tools, release 13.0, V13.0.88
// Based on NVVM 20.0.0
//

.version 9.0
.target sm_100
.address_size 64

	// .globl	_Z6kernelPdS_x
.global .align 4 .b8 __cudart_i2opi_f[24] = {65, 144, 67, 60, 153, 149, 98, 219, 192, 221, 52, 245, 209, 87, 39, 252, 41, 21, 68, 78, 110, 131, 249, 162};

.visible .entry _Z6kernelPdS_x(
	.param .u64 .ptr .align 1 _Z6kernelPdS_x_param_0,
	.param .u64 .ptr .align 1 _Z6kernelPdS_x_param_1,
	.param .u64 _Z6kernelPdS_x_param_2
)
{
	.local .align 4 .b8 	__local_depot0[28];
	.reg .b64 	%SP;
	.reg .b64 	%SPL;
	.reg .pred 	%p<11>;
	.reg .b32 	%r<47>;
	.reg .b32 	%f<28>;
	.reg .b64 	%rd<39>;
	.reg .b64 	%fd<7>;

	mov.u64 	%SPL, __local_depot0;
	ld.param.u64 	%rd15, [_Z6kernelPdS_x_param_0];
	ld.param.u64 	%rd16, [_Z6kernelPdS_x_param_1];
	ld.param.u64 	%rd17, [_Z6kernelPdS_x_param_2];
	add.u64 	%rd1, %SPL, 0;
	mov.u32 	%r16, %ctaid.x;
	mov.u32 	%r17, %ntid.x;
	mov.u32 	%r18, %tid.x;
	mad.lo.s32 	%r19, %r16, %r17, %r18;
	cvt.u64.u32 	%rd35, %r19;
	mov.u32 	%r20, %nctaid.x;
	mul.lo.s32 	%r1, %r17, %r20;
	setp.le.s64 	%p1, %rd17, %rd35;
	@%p1 bra 	$L__BB0_11;
	cvt.u64.u32 	%rd3, %r1;
	cvta.to.global.u64 	%rd4, %rd16;
	cvta.to.global.u64 	%rd5, %rd15;
$L__BB0_2:
	mul.hi.u64 	%rd19, %rd35, 3279421168659475843;
	shr.u64 	%rd20, %rd19, 4;
	mul.lo.s64 	%rd21, %rd20, 90;
	sub.s64 	%rd22, %rd35, %rd21;
	shl.b64 	%rd23, %rd22, 3;
	add.s64 	%rd24, %rd4, %rd23;
	ld.global.f64 	%fd1, [%rd24];
	mul.f64 	%fd2, %fd1, 0d400921FB5444261E;
	div.rn.f64 	%fd3, %fd2, 0d4066800000000000;
	cvt.rn.f32.f64 	%f1, %fd3;
	mul.f32 	%f7, %f1, 0f3F22F983;
	cvt.rni.s32.f32 	%r46, %f7;
	cvt.rn.f32.s32 	%f8, %r46;
	fma.rn.f32 	%f9, %f8, 0fBFC90FDA, %f1;
	fma.rn.f32 	%f10, %f8, 0fB3A22168, %f9;
	fma.rn.f32 	%f27, %f8, 0fA7C234C5, %f10;
	abs.f32 	%f3, %f1;
	setp.ltu.f32 	%p2, %f3, 0f47CE4780;
	@%p2 bra 	$L__BB0_10;
	setp.neu.f32 	%p3, %f3, 0f7F800000;
	@%p3 bra 	$L__BB0_5;
	mov.f32 	%f13, 0f00000000;
	mul.rn.f32 	%f27, %f1, %f13;
	mov.b32 	%r46, 0;
	bra.uni 	$L__BB0_10;
$L__BB0_5:
	mov.b32 	%r3, %f1;
	shl.b32 	%r22, %r3, 8;
	or.b32  	%r4, %r22, -2147483648;
	mov.b64 	%rd38, 0;
	mov.b32 	%r43, 0;
	mov.u64 	%rd36, __cudart_i2opi_f;
	mov.u64 	%rd37, %rd1;
$L__BB0_6:
	.pragma "nounroll";
	ld.global.nc.u32 	%r23, [%rd36];
	mad.wide.u32 	%rd27, %r23, %r4, %rd38;
	shr.u64 	%rd38, %rd27, 32;
	st.local.u32 	[%rd37], %rd27;
	add.s32 	%r43, %r43, 1;
	add.s64 	%rd37, %rd37, 4;
	add.s64 	%rd36, %rd36, 4;
	setp.ne.s32 	%p4, %r43, 6;
	@%p4 bra 	$L__BB0_6;
	shr.u32 	%r24, %r3, 23;
	st.local.u32 	[%rd1+24], %rd38;
	and.b32  	%r7, %r24, 31;
	and.b32  	%r25, %r24, 224;
	add.s32 	%r26, %r25, -128;
	shr.u32 	%r27, %r26, 5;
	mul.wide.u32 	%rd28, %r27, 4;
	sub.s64 	%rd13, %rd1, %rd28;
	ld.local.u32 	%r44, [%rd13+24];
	ld.local.u32 	%r45, [%rd13+20];
	setp.eq.s32 	%p5, %r7, 0;
	@%p5 bra 	$L__BB0_9;
	shf.l.wrap.b32 	%r44, %r45, %r44, %r7;
	ld.local.u32 	%r28, [%rd13+16];
	shf.l.wrap.b32 	%r45, %r28, %r45, %r7;
$L__BB0_9:
	shr.u32 	%r29, %r44, 30;
	shf.l.wrap.b32 	%r30, %r45, %r44, 2;
	shl.b32 	%r31, %r45, 2;
	shr.u32 	%r32, %r30, 31;
	add.s32 	%r33, %r32, %r29;
	neg.s32 	%r34, %r33;
	setp.lt.s32 	%p6, %r3, 0;
	selp.b32 	%r46, %r34, %r33, %p6;
	xor.b32  	%r35, %r30, %r3;
	shr.s32 	%r36, %r30, 31;
	xor.b32  	%r37, %r36, %r30;
	xor.b32  	%r38, %r36, %r31;
	cvt.u64.u32 	%rd29, %r37;
	shl.b64 	%rd30, %rd29, 32;
	cvt.u64.u32 	%rd31, %r38;
	or.b64  	%rd32, %rd30, %rd31;
	cvt.rn.f64.s64 	%fd4, %rd32;
	mul.f64 	%fd5, %fd4, 0d3BF921FB54442D19;
	cvt.rn.f32.f64 	%f11, %fd5;
	neg.f32 	%f12, %f11;
	setp.lt.s32 	%p7, %r35, 0;
	selp.f32 	%f27, %f12, %f11, %p7;
$L__BB0_10:
	add.s32 	%r40, %r46, 1;
	mul.rn.f32 	%f14, %f27, %f27;
	and.b32  	%r41, %r46, 1;
	setp.eq.b32 	%p8, %r41, 1;
	selp.f32 	%f15, %f27, 0f3F800000, %p8;
	fma.rn.f32 	%f16, %f14, %f15, 0f00000000;
	fma.rn.f32 	%f17, %f14, 0f37CBAC00, 0fBAB607ED;
	selp.f32 	%f18, 0fB94D4153, %f17, %p8;
	selp.f32 	%f19, 0f3C0885E4, 0f3D2AAABB, %p8;
	fma.rn.f32 	%f20, %f18, %f14, %f19;
	selp.f32 	%f21, 0fBE2AAAA8, 0fBEFFFFFF, %p8;
	fma.rn.f32 	%f22, %f20, %f14, %f21;
	fma.rn.f32 	%f23, %f22, %f16, %f15;
	and.b32  	%r42, %r40, 2;
	setp.eq.s32 	%p9, %r42, 0;
	mov.f32 	%f24, 0f00000000;
	sub.f32 	%f25, %f24, %f23;
	selp.f32 	%f26, %f23, %f25, %p9;
	cvt.f64.f32 	%fd6, %f26;
	shl.b64 	%rd33, %rd35, 3;
	add.s64 	%rd34, %rd5, %rd33;
	st.global.f64 	[%rd34], %fd6;
	add.s64 	%rd35, %rd35, %rd3;
	setp.lt.s64 	%p10, %rd35, %rd17;
	@%p10 bra 	$L__BB0_2;
$L__BB0_11:
	ret;

}


// ===== COMPILED SASS (sm_100) =====

	.target	sm_100

	.elftype	@"ET_EXEC"


//--------------------- .note.nv.tkinfo           --------------------------
	.section	.note.nv.tkinfo,"",@"SHT_NOTE"
	.sectionflags	@"SHF_NOTE_NV_TKINFO"
	.tkinfo
        /*0018*/ 	.word	0x00000002
        /*0030*/ 	.string	""
        /*0030*/ 	.string	"ptxas"
        /*0030*/ 	.string	"Cuda compilation tools, release 13.0, V13.0.88"
        /*0030*/ 	.string	"Build cuda_13.0.r13.0/compiler.36424714_0"
        /*0030*/ 	.string	"-arch sm_100 -m 64 "



//--------------------- .note.nv.cuinfo           --------------------------
	.section	.note.nv.cuinfo,"",@"SHT_NOTE"
	.sectionflags	@"SHF_NOTE_NV_CUINFO"
        /*0018*/ 	.short	0x0002
        /*001a*/ 	.short	0x0064
        /*001c*/ 	.short	0x0082
	.zero		2


//--------------------- .nv.info                  --------------------------
	.section	.nv.info,"",@"SHT_CUDA_INFO"
	.align	4


	//----- nvinfo : EIATTR_REGCOUNT
	.align		4
        /*0000*/ 	.byte	0x04, 0x2f
        /*0002*/ 	.short	(.L_2 - .L_1)
	.align		4
.L_1:
        /*0004*/ 	.word	index@(_Z6kernelPdS_x)
        /*0008*/ 	.word	0x00000019


	//----- nvinfo : EIATTR_FRAME_SIZE
	.align		4
.L_2:
        /*000c*/ 	.byte	0x04, 0x11
        /*000e*/ 	.short	(.L_4 - .L_3)
	.align		4
.L_3:
        /*0010*/ 	.word	index@($__internal_0_$__cuda_sm20_div_rn_f64_full)
        /*0014*/ 	.word	0x00000020


	//----- nvinfo : EIATTR_FRAME_SIZE
	.align		4
.L_4:
        /*0018*/ 	.byte	0x04, 0x11
        /*001a*/ 	.short	(.L_6 - .L_5)
	.align		4
.L_5:
        /*001c*/ 	.word	index@(_Z6kernelPdS_x)
        /*0020*/ 	.word	0x00000020


	//----- nvinfo : EIATTR_MIN_STACK_SIZE
	.align		4
.L_6:
        /*0024*/ 	.byte	0x04, 0x12
        /*0026*/ 	.short	(.L_8 - .L_7)
	.align		4
.L_7:
        /*0028*/ 	.word	index@(_Z6kernelPdS_x)
        /*002c*/ 	.word	0x00000020
.L_8:


//--------------------- .nv.compat                --------------------------
	.section	.nv.compat,"",@"SHT_CUDA_COMPAT_INFO"
	.align	4
        /*0000*/ 	.byte	0x02, 0x09, 0x00, 0x00, 0x02, 0x02, 0x01, 0x00, 0x02, 0x05, 0x05, 0x00, 0x03, 0x07, 0x01, 0x01
        /*0010*/ 	.byte	0x02, 0x03, 0x00, 0x00, 0x02, 0x06, 0x01, 0x00, 0x04, 0x0b, 0x08, 0x00, 0x01, 0x00, 0x00, 0x00
        /*0020*/ 	.byte	0x00, 0x00, 0x00, 0x00


//--------------------- .nv.info._Z6kernelPdS_x   --------------------------
	.section	.nv.info._Z6kernelPdS_x,"",@"SHT_CUDA_INFO"
	.sectionflags	@""
	.align	4


	//----- nvinfo : EIATTR_CUDA_API_VERSION
	.align		4
        /*0000*/ 	.byte	0x04, 0x37
        /*0002*/ 	.short	(.L_10 - .L_9)
.L_9:
        /*0004*/ 	.word	0x00000082


	//----- nvinfo : EIATTR_KPARAM_INFO
	.align		4
.L_10:
        /*0008*/ 	.byte	0x04, 0x17
        /*000a*/ 	.short	(.L_12 - .L_11)
.L_11:
        /*000c*/ 	.word	0x00000000
        /*0010*/ 	.short	0x0002
        /*0012*/ 	.short	0x0010
        /*0014*/ 	.byte	0x00, 0xf0, 0x21, 0x00


	//----- nvinfo : EIATTR_KPARAM_INFO
	.align		4
.L_12:
        /*0018*/ 	.byte	0x04, 0x17
        /*001a*/ 	.short	(.L_14 - .L_13)
.L_13:
        /*001c*/ 	.word	0x00000000
        /*0020*/ 	.short	0x0001
        /*0022*/ 	.short	0x0008
        /*0024*/ 	.byte	0x00, 0xf5, 0x21, 0x00


	//----- nvinfo : EIATTR_KPARAM_INFO
	.align		4
.L_14:
        /*0028*/ 	.byte	0x04, 0x17
        /*002a*/ 	.short	(.L_16 - .L_15)
.L_15:
        /*002c*/ 	.word	0x00000000
        /*0030*/ 	.short	0x0000
        /*0032*/ 	.short	0x0000
        /*0034*/ 	.byte	0x00, 0xf5, 0x21, 0x00


	//----- nvinfo : EIATTR_SPARSE_MMA_MASK
	.align		4
.L_16:
        /*0038*/ 	.byte	0x03, 0x50
        /*003a*/ 	.short	0x0000


	//----- nvinfo : EIATTR_MAXREG_COUNT
	.align		4
        /*003c*/ 	.byte	0x03, 0x1b
        /*003e*/ 	.short	0x00ff


	//----- nvinfo : EIATTR_MERCURY_ISA_VERSION
	.align		4
        /*0040*/ 	.byte	0x03, 0x5f
        /*0042*/ 	.short	0x0101


	//----- nvinfo : EIATTR_VRC_CTA_INIT_COUNT
	.align		4
        /*0044*/ 	.byte	0x02, 0x4a
	.zero		1
	.zero		1


	//----- nvinfo : EIATTR_EXIT_INSTR_OFFSETS
	.align		4
        /*0048*/ 	.byte	0x04, 0x1c
        /*004a*/ 	.short	(.L_18 - .L_17)


	//   ....[0]....
.L_17:
        /*004c*/ 	.word	0x000000b0


	//   ....[1]....
        /*0050*/ 	.word	0x00000970


	//----- nvinfo : EIATTR_CRS_STACK_SIZE
	.align		4
.L_18:
        /*0054*/ 	.byte	0x04, 0x1e
        /*0056*/ 	.short	(.L_20 - .L_19)
.L_19:
        /*0058*/ 	.word	0x00000000


	//----- nvinfo : EIATTR_CBANK_PARAM_SIZE
	.align		4
.L_20:
        /*005c*/ 	.byte	0x03, 0x19
        /*005e*/ 	.short	0x0018


	//----- nvinfo : EIATTR_PARAM_CBANK
	.align		4
        /*0060*/ 	.byte	0x04, 0x0a
        /*0062*/ 	.short	(.L_22 - .L_21)
	.align		4
.L_21:
        /*0064*/ 	.word	index@(.nv.constant0._Z6kernelPdS_x)
        /*0068*/ 	.short	0x0380
        /*006a*/ 	.short	0x0018


	//----- nvinfo : EIATTR_SW_WAR
	.align		4
.L_22:
        /*006c*/ 	.byte	0x04, 0x36
        /*006e*/ 	.short	(.L_24 - .L_23)
.L_23:
        /*0070*/ 	.word	0x00000008
.L_24:


//--------------------- .nv.callgraph             --------------------------
	.section	.nv.callgraph,"",@"SHT_CUDA_CALLGRAPH"
	.align	4
	.sectionentsize	8
	.align		4
        /*0000*/ 	.word	0x00000000
	.align		4
        /*0004*/ 	.word	0xffffffff
	.align		4
        /*0008*/ 	.word	0x00000000
	.align		4
        /*000c*/ 	.word	0xfffffffe
	.align		4
        /*0010*/ 	.word	0x00000000
	.align		4
        /*0014*/ 	.word	0xfffffffd
	.align		4
        /*0018*/ 	.word	0x00000000
	.align		4
        /*001c*/ 	.word	0xfffffffc


//--------------------- .nv.constant4             --------------------------
	.section	.nv.constant4,"a",@progbits
	.align	8
	.align		8
.nv.constant4:
        /*0000*/ 	.dword	__cudart_i2opi_f


//--------------------- .text._Z6kernelPdS_x      --------------------------
	.section	.text._Z6kernelPdS_x,"ax",@progbits
	.align	128
        .global         _Z6kernelPdS_x
        .type           _Z6kernelPdS_x,@function
        .size           _Z6kernelPdS_x,(.L_x_11 - _Z6kernelPdS_x)
        .other          _Z6kernelPdS_x,@"STO_CUDA_ENTRY STV_DEFAULT"
_Z6kernelPdS_x:
.text._Z6kernelPdS_x:
[----:B------:R-:W0:Y:S01]  /*0000*/  LDC R1, c[0x0][0x37c] ;  /* 0x0000df00ff017b82 */ /* 0x000e220000000800 */
[----:B------:R-:W1:Y:S07]  /*0010*/  S2R R10, SR_TID.X ;  /* 0x00000000000a7919 */ /* 0x000e6e0000002100 */
[----:B------:R-:W1:Y:S01]  /*0020*/  S2UR UR4, SR_CTAID.X ;  /* 0x00000000000479c3 */ /* 0x000e620000002500 */
[----:B------:R-:W2:Y:S01]  /*0030*/  LDCU.64 UR6, c[0x0][0x390] ;  /* 0x00007200ff0677ac */ /* 0x000ea20008000a00 */
[----:B0-----:R-:W-:-:S06]  /*0040*/  VIADD R1, R1, 0xffffffe0 ;  /* 0xffffffe001017836 */ /* 0x001fcc0000000000 */
[----:B------:R-:W1:Y:S01]  /*0050*/  LDC R7, c[0x0][0x360] ;  /* 0x0000d800ff077b82 */ /* 0x000e620000000800 */
[----:B------:R-:W0:Y:S01]  /*0060*/  LDCU UR5, c[0x0][0x370] ;  /* 0x00006e00ff0577ac */ /* 0x000e220008000800 */
[C---:B-1----:R-:W-:Y:S02]  /*0070*/  IMAD R10, R7.reuse, UR4, R10 ;  /* 0x00000004070a7c24 */ /* 0x042fe4000f8e020a */
[----:B0-----:R-:W-:-:S03]  /*0080*/  IMAD R7, R7, UR5, RZ ;  /* 0x0000000507077c24 */ /* 0x001fc6000f8e02ff */
[----:B--2---:R-:W-:-:S04]  /*0090*/  ISETP.GE.U32.AND P0, PT, R10, UR6, PT ;  /* 0x000000060a007c0c */ /* 0x004fc8000bf06070 */
[----:B------:R-:W-:-:S13]  /*00a0*/  ISETP.GE.AND.EX P0, PT, RZ, UR7, PT, P0 ;  /* 0x00000007ff007c0c */ /* 0x000fda000bf06300 */
[----:B------:R-:W-:Y:S05]  /*00b0*/  @P0 EXIT ;  /* 0x000000000000094d */ /* 0x000fea0003800000 */
[----:B------:R-:W-:Y:S01]  /*00c0*/  IMAD.MOV.U32 R5, RZ, RZ, RZ ;  /* 0x000000ffff057224 */ /* 0x000fe200078e00ff */
[----:B------:R-:W0:Y:S06]  /*00d0*/  LDCU.64 UR6, c[0x0][0x358] ;  /* 0x00006b00ff0677ac */ /* 0x000e2c0008000a00 */
.L_x_5:
[----:B-1----:R-:W-:Y:S01]  /*00e0*/  IMAD.WIDE.U32 R2, R5, -0x7d27d27d, RZ ;  /* 0x82d82d8305027825 */ /* 0x002fe200078e00ff */
[----:B------:R-:W1:Y:S03]  /*00f0*/  LDCU.64 UR4, c[0x0][0x388] ;  /* 0x00007100ff0477ac */ /* 0x000e660008000a00 */
[----:B------:R-:W-:Y:S02]  /*0100*/  IMAD.MOV.U32 R4, RZ, RZ, R10 ;  /* 0x000000ffff047224 */ /* 0x000fe400078e000a */
[----:B------:R-:W-:-:S04]  /*0110*/  IMAD.WIDE.U32 R8, P0, R10, 0x2d82d82d, R2 ;  /* 0x2d82d82d0a087825 */ /* 0x000fc80007800002 */
[----:B------:R-:W-:-:S04]  /*0120*/  IMAD.WIDE.U32 R2, R10, -0x7d27d27d, RZ ;  /* 0x82d82d830a027825 */ /* 0x000fc800078e00ff */
[----:B------:R-:W-:Y:S01]  /*0130*/  IMAD.X R13, RZ, RZ, RZ, P0 ;  /* 0x000000ffff0d7224 */ /* 0x000fe200000e06ff */
[----:B------:R-:W-:Y:S01]  /*0140*/  IADD3 RZ, P0, PT, R3, R8, RZ ;  /* 0x0000000803ff7210 */ /* 0x000fe20007f1e0ff */
[----:B------:R-:W-:-:S04]  /*0150*/  IMAD.MOV.U32 R12, RZ, RZ, R9 ;  /* 0x000000ffff0c7224 */ /* 0x000fc800078e0009 */
[----:B------:R-:W-:-:S05]  /*0160*/  IMAD.WIDE.U32.X R2, R5, 0x2d82d82d, R12, P0 ;  /* 0x2d82d82d05027825 */ /* 0x000fca00000e040c */
[--C-:B------:R-:W-:Y:S02]  /*0170*/  SHF.R.U32.HI R0, RZ, 0x4, R3.reuse ;  /* 0x00000004ff007819 */ /* 0x100fe40000011603 */
[----:B------:R-:W-:-:S03]  /*0180*/  SHF.R.U64 R9, R2, 0x4, R3 ;  /* 0x0000000402097819 */ /* 0x000fc60000001203 */
[----:B------:R-:W-:Y:S02]  /*0190*/  IMAD R0, R0, -0x5a, RZ ;  /* 0xffffffa600007824 */ /* 0x000fe400078e02ff */
[----:B------:R-:W-:-:S05]  /*01a0*/  IMAD.WIDE.U32 R2, R9, -0x5a, R4 ;  /* 0xffffffa609027825 */ /* 0x000fca00078e0004 */
[----:B------:R-:W-:Y:S02]  /*01b0*/  IADD3 R3, PT, PT, R3, -R9, R0 ;  /* 0x8000000903037210 */ /* 0x000fe40007ffe000 */
[----:B-1----:R-:W-:-:S04]  /*01c0*/  LEA R14, P0, R2, UR4, 0x3 ;  /* 0x00000004020e7c11 */ /* 0x002fc8000f8018ff */
[----:B------:R-:W-:-:S05]  /*01d0*/  LEA.HI.X R15, R2, UR5, R3, 0x3, P0 ;  /* 0x00000005020f7c11 */ /* 0x000fca00080f1c03 */
[----:B0-----:R-:W2:Y:S01]  /*01e0*/  LDG.E.64 R2, desc[UR6][R14.64] ;  /* 0x000000060e027981 */ /* 0x001ea2000c1e1b00 */
[----:B------:R-:W0:Y:S01]  /*01f0*/  MUFU.RCP64H R9, 180 ;  /* 0x4066800000097908 */ /* 0x000e220000001800 */
[----:B------:R-:W-:Y:S01]  /*0200*/  IMAD.MOV.U32 R16, RZ, RZ, 0x0 ;  /* 0x00000000ff107424 */ /* 0x000fe200078e00ff */
[----:B------:R-:W-:Y:S01]  /*0210*/  UMOV UR4, 0x5444261e ;  /* 0x5444261e00047882 */ /* 0x000fe20000000000 */
[----:B------:R-:W-:Y:S01]  /*0220*/  IMAD.MOV.U32 R17, RZ, RZ, 0x40668000 ;  /* 0x40668000ff117424 */ /* 0x000fe200078e00ff */
[----:B------:R-:W-:Y:S01]  /*0230*/  UMOV UR5, 0x400921fb ;  /* 0x400921fb00057882 */ /* 0x000fe20000000000 */
[----:B------:R-:W-:Y:S01]  /*0240*/  IMAD.MOV.U32 R8, RZ, RZ, 0x1 ;  /* 0x00000001ff087424 */ /* 0x000fe200078e00ff */
[----:B------:R-:W-:Y:S05]  /*0250*/  BSSY.RECONVERGENT B0, `(.L_x_0) ;  /* 0x0000012000007945 */ /* 0x000fea0003800200 */
[----:B0-----:R-:W-:-:S08]  /*0260*/  DFMA R12, R8, -R16, 1 ;  /* 0x3ff00000080c742b */ /* 0x001fd00000000810 */
[----:B------:R-:W-:-:S08]  /*0270*/  DFMA R12, R12, R12, R12 ;  /* 0x0000000c0c0c722b */ /* 0x000fd0000000000c */
[----:B------:R-:W-:-:S08]  /*0280*/  DFMA R12, R8, R12, R8 ;  /* 0x0000000c080c722b */ /* 0x000fd00000000008 */
[----:B------:R-:W-:-:S08]  /*0290*/  DFMA R8, R12, -R16, 1 ;  /* 0x3ff000000c08742b */ /* 0x000fd00000000810 */
[----:B------:R-:W-:Y:S02]  /*02a0*/  DFMA R8, R12, R8, R12 ;  /* 0x000000080c08722b */ /* 0x000fe4000000000c */
[----:B--2---:R-:W-:-:S08]  /*02b0*/  DMUL R16, R2, UR4 ;  /* 0x0000000402107c28 */ /* 0x004fd00008000000 */
[----:B------:R-:W-:Y:S02]  /*02c0*/  DMUL R2, R16, R8 ;  /* 0x0000000810027228 */ /* 0x000fe40000000000 */
[----:B------:R-:W-:-:S06]  /*02d0*/  FSETP.GEU.AND P1, PT, |R17|, 6.5827683646048100446e-37, PT ;  /* 0x036000001100780b */ /* 0x000fcc0003f2e200 */
[----:B------:R-:W-:-:S08]  /*02e0*/  DFMA R12, R2, -180, R16 ;  /* 0xc0668000020c782b */ /* 0x000fd00000000010 */
[----:B------:R-:W-:-:S10]  /*02f0*/  DFMA R2, R8, R12, R2 ;  /* 0x0000000c0802722b */ /* 0x000fd40000000002 */
[----:B------:R-:W-:-:S05]  /*0300*/  FFMA R0, RZ, 3.6015625, R3 ;  /* 0x40668000ff007823 */ /* 0x000fca0000000003 */
[----:B------:R-:W-:-:S13]  /*0310*/  FSETP.GT.AND P0, PT, |R0|, 1.469367938527859385e-39, PT ;  /* 0x001000000000780b */ /* 0x000fda0003f04200 */
[----:B------:R-:W-:Y:S05]  /*0320*/  @P0 BRA P1, `(.L_x_1) ;  /* 0x0000000000100947 */ /* 0x000fea0000800000 */
[----:B------:R-:W-:-:S07]  /*0330*/  MOV R0, 0x350 ;  /* 0x0000035000007802 */ /* 0x000fce0000000f00 */
[----:B------:R-:W-:Y:S05]  /*0340*/  CALL.REL.NOINC `($__internal_0_$__cuda_sm20_div_rn_f64_full) ;  /* 0x00000004008c7944 */ /* 0x000fea0003c00000 */
[----:B------:R-:W-:Y:S02]  /*0350*/  IMAD.MOV.U32 R2, RZ, RZ, R16 ;  /* 0x000000ffff027224 */ /* 0x000fe400078e0010 */
[----:B------:R-:W-:-:S07]  /*0360*/  IMAD.MOV.U32 R3, RZ, RZ, R17 ;  /* 0x000000ffff037224 */ /* 0x000fce00078e0011 */
.L_x_1:
[----:B------:R-:W-:Y:S05]  /*0370*/  BSYNC.RECONVERGENT B0 ;  /* 0x0000000000007941 */ /* 0x000fea0003800200 */
.L_x_0:
[----:B------:R-:W0:Y:S01]  /*0380*/  F2F.F32.F64 R11, R2 ;  /* 0x00000002000b7310 */ /* 0x000e220000301000 */
[----:B------:R-:W-:Y:S01]  /*0390*/  BSSY.RECONVERGENT B0, `(.L_x_2) ;  /* 0x0000040000007945 */ /* 0x000fe20003800200 */
[C---:B0-----:R-:W-:Y:S01]  /*03a0*/  FMUL R0, R11.reuse, 0.63661974668502807617 ;  /* 0x3f22f9830b007820 */ /* 0x041fe20000400000 */
[----:B------:R-:W-:-:S05]  /*03b0*/  FSETP.GE.AND P0, PT, |R11|, 105615, PT ;  /* 0x47ce47800b00780b */ /* 0x000fca0003f06200 */
[----:B------:R-:W0:Y:S02]  /*03c0*/  F2I.NTZ R0, R0 ;  /* 0x0000000000007305 */ /* 0x000e240000203100 */
[----:B0-----:R-:W-:-:S05]  /*03d0*/  I2FP.F32.S32 R4, R0 ;  /* 0x0000000000047245 */ /* 0x001fca0000201400 */
[----:B------:R-:W-:-:S04]  /*03e0*/  FFMA R9, R4, -1.5707962512969970703, R11 ;  /* 0xbfc90fda04097823 */ /* 0x000fc8000000000b */
[----:B------:R-:W-:-:S04]  /*03f0*/  FFMA R9, R4, -7.5497894158615963534e-08, R9 ;  /* 0xb3a2216804097823 */ /* 0x000fc80000000009 */
[----:B------:R-:W-:Y:S01]  /*0400*/  FFMA R4, R4, -5.3903029534742383927e-15, R9 ;  /* 0xa7c234c504047823 */ /* 0x000fe20000000009 */
[----:B------:R-:W-:Y:S06]  /*0410*/  @!P0 BRA `(.L_x_3) ;  /* 0x0000000000dc8947 */ /* 0x000fec0003800000 */
[----:B------:R-:W-:-:S13]  /*0420*/  FSETP.NEU.AND P0, PT, |R11|, +INF , PT ;  /* 0x7f8000000b00780b */ /* 0x000fda0003f0d200 */
[----:B------:R-:W-:Y:S01]  /*0430*/  @!P0 FMUL R4, RZ, R11 ;  /* 0x0000000bff048220 */ /* 0x000fe20000400000 */
[----:B------:R-:W-:Y:S01]  /*0440*/  @!P0 IMAD.MOV.U32 R0, RZ, RZ, RZ ;  /* 0x000000ffff008224 */ /* 0x000fe200078e00ff */
[----:B------:R-:W-:Y:S06]  /*0450*/  @!P0 BRA `(.L_x_3) ;  /* 0x0000000000cc8947 */ /* 0x000fec0003800000 */
[----:B------:R-:W-:Y:S01]  /*0460*/  IMAD.SHL.U32 R2, R11, 0x100, RZ ;  /* 0x000001000b027824 */ /* 0x000fe200078e00ff */
[----:B------:R-:W0:Y:S01]  /*0470*/  LDCU.64 UR8, c[0x4][URZ] ;  /* 0x01000000ff0877ac */ /* 0x000e220008000a00 */
[----:B------:R-:W-:Y:S02]  /*0480*/  IMAD.MOV.U32 R6, RZ, RZ, RZ ;  /* 0x000000ffff067224 */ /* 0x000fe400078e00ff */
[----:B------:R-:W-:Y:S01]  /*0490*/  IMAD.MOV.U32 R0, RZ, RZ, R1 ;  /* 0x000000ffff007224 */ /* 0x000fe200078e0001 */
[----:B------:R-:W-:Y:S01]  /*04a0*/  LOP3.LUT R15, R2, 0x80000000, RZ, 0xfc, !PT ;  /* 0x80000000020f7812 */ /* 0x000fe200078efcff */
[----:B------:R-:W-:Y:S01]  /*04b0*/  UMOV UR5, URZ ;  /* 0x000000ff00057c82 */ /* 0x000fe20008000000 */
[----:B------:R-:W-:-:S05]  /*04c0*/  UMOV UR4, URZ ;  /* 0x000000ff00047c82 */ /* 0x000fca0008000000 */
.L_x_4:
[----:B0-----:R-:W-:Y:S02]  /*04d0*/  IMAD.U32 R8, RZ, RZ, UR8 ;  /* 0x00000008ff087e24 */ /* 0x001fe4000f8e00ff */
[----:B------:R-:W-:-:S05]  /*04e0*/  IMAD.U32 R9, RZ, RZ, UR9 ;  /* 0x00000009ff097e24 */ /* 0x000fca000f8e00ff */
[----:B------:R-:W2:Y:S01]  /*04f0*/  LDG.E.CONSTANT R2, desc[UR6][R8.64] ;  /* 0x0000000608027981 */ /* 0x000ea2000c1e9900 */
[----:B------:R-:W-:Y:S02]  /*0500*/  UIADD3 UR8, UP0, UPT, UR8, 0x4, URZ ;  /* 0x0000000408087890 */ /* 0x000fe4000ff1e0ff */
[----:B------:R-:W-:Y:S02]  /*0510*/  UIADD3 UR4, UPT, UPT, UR4, 0x1, URZ ;  /* 0x0000000104047890 */ /* 0x000fe4000fffe0ff */
[----:B------:R-:W-:Y:S02]  /*0520*/  UIADD3.X UR9, UPT, UPT, URZ, UR9, URZ, UP0, !UPT ;  /* 0x00000009ff097290 */ /* 0x000fe400087fe4ff */
[----:B------:R-:W-:Y:S01]  /*0530*/  UISETP.NE.AND UP0, UPT, UR4, 0x6, UPT ;  /* 0x000000060400788c */ /* 0x000fe2000bf05270 */
[----:B--2---:R-:W-:-:S03]  /*0540*/  IMAD.WIDE.U32 R2, R2, R15, RZ ;  /* 0x0000000f02027225 */ /* 0x004fc600078e00ff */
[----:B------:R-:W-:-:S04]  /*0550*/  IADD3 R13, P0, PT, R2, R6, RZ ;  /* 0x00000006020d7210 */ /* 0x000fc80007f1e0ff */
[----:B------:R-:W-:Y:S01]  /*0560*/  IADD3.X R6, PT, PT, R3, UR5, RZ, P0, !PT ;  /* 0x0000000503067c10 */ /* 0x000fe200087fe4ff */
[----:B------:R0:W-:Y:S02]  /*0570*/  STL [R0], R13 ;  /* 0x0000000d00007387 */ /* 0x0001e40000100800 */
[----:B0-----:R-:W-:Y:S01]  /*0580*/  VIADD R0, R0, 0x4 ;  /* 0x0000000400007836 */ /* 0x001fe20000000000 */
[----:B------:R-:W-:Y:S06]  /*0590*/  BRA.U UP0, `(.L_x_4) ;  /* 0xfffffffd00cc7547 */ /* 0x000fec000b83ffff */
[----:B------:R-:W-:Y:S01]  /*05a0*/  SHF.R.U32.HI R4, RZ, 0x17, R11 ;  /* 0x00000017ff047819 */ /* 0x000fe2000001160b */
[----:B------:R0:W-:Y:S03]  /*05b0*/  STL [R1+0x18], R6 ;  /* 0x0000180601007387 */ /* 0x0001e60000100800 */
[C---:B------:R-:W-:Y:S02]  /*05c0*/  LOP3.LUT R0, R4.reuse, 0xe0, RZ, 0xc0, !PT ;  /* 0x000000e004007812 */ /* 0x040fe400078ec0ff */
[----:B------:R-:W-:-:S03]  /*05d0*/  LOP3.LUT P0, RZ, R4, 0x1f, RZ, 0xc0, !PT ;  /* 0x0000001f04ff7812 */ /* 0x000fc6000780c0ff */
[----:B------:R-:W-:-:S05]  /*05e0*/  VIADD R0, R0, 0xffffff80 ;  /* 0xffffff8000007836 */ /* 0x000fca0000000000 */
[----:B------:R-:W-:-:S05]  /*05f0*/  SHF.R.U32.HI R0, RZ, 0x5, R0 ;  /* 0x00000005ff007819 */ /* 0x000fca0000011600 */
[----:B------:R-:W-:-:S05]  /*0600*/  IMAD R12, R0, -0x4, R1 ;  /* 0xfffffffc000c7824 */ /* 0x000fca00078e0201 */
[----:B------:R-:W2:Y:S04]  /*0610*/  LDL R0, [R12+0x18] ;  /* 0x000018000c007983 */ /* 0x000ea80000100800 */
[----:B------:R-:W2:Y:S04]  /*0620*/  LDL R3, [R12+0x14] ;  /* 0x000014000c037983 */ /* 0x000ea80000100800 */
[----:B------:R-:W3:Y:S01]  /*0630*/  @P0 LDL R2, [R12+0x10] ;  /* 0x000010000c020983 */ /* 0x000ee20000100800 */
[----:B------:R-:W-:Y:S01]  /*0640*/  LOP3.LUT R4, R4, 0x1f, RZ, 0xc0, !PT ;  /* 0x0000001f04047812 */ /* 0x000fe200078ec0ff */
[----:B------:R-:W-:Y:S01]  /*0650*/  UMOV UR4, 0x54442d19 ;  /* 0x54442d1900047882 */ /* 0x000fe20000000000 */
[----:B------:R-:W-:-:S02]  /*0660*/  UMOV UR5, 0x3bf921fb ;  /* 0x3bf921fb00057882 */ /* 0x000fc40000000000 */
[-C--:B--2---:R-:W-:Y:S02]  /*0670*/  @P0 SHF.L.W.U32.HI R0, R3, R4.reuse, R0 ;  /* 0x0000000403000219 */ /* 0x084fe40000010e00 */
[----:B---3--:R-:W-:Y:S02]  /*0680*/  @P0 SHF.L.W.U32.HI R3, R2, R4, R3 ;  /* 0x0000000402030219 */ /* 0x008fe40000010e03 */
[----:B------:R-:W-:Y:S02]  /*0690*/  ISETP.GE.AND P0, PT, R11, RZ, PT ;  /* 0x000000ff0b00720c */ /* 0x000fe40003f06270 */
[C---:B------:R-:W-:Y:S01]  /*06a0*/  SHF.L.W.U32.HI R2, R3.reuse, 0x2, R0 ;  /* 0x0000000203027819 */ /* 0x040fe20000010e00 */
[----:B------:R-:W-:-:S03]  /*06b0*/  IMAD.SHL.U32 R3, R3, 0x4, RZ ;  /* 0x0000000403037824 */ /* 0x000fc600078e00ff */
[----:B------:R-:W-:Y:S02]  /*06c0*/  SHF.R.S32.HI R4, RZ, 0x1f, R2 ;  /* 0x0000001fff047819 */ /* 0x000fe40000011402 */
[----:B------:R-:W-:Y:S02]  /*06d0*/  LOP3.LUT R11, R2, R11, RZ, 0x3c, !PT ;  /* 0x0000000b020b7212 */ /* 0x000fe400078e3cff */
[C---:B------:R-:W-:Y:S02]  /*06e0*/  LOP3.LUT R8, R4.reuse, R3, RZ, 0x3c, !PT ;  /* 0x0000000304087212 */ /* 0x040fe400078e3cff */
[----:B------:R-:W-:Y:S02]  /*06f0*/  LOP3.LUT R9, R4, R2, RZ, 0x3c, !PT ;  /* 0x0000000204097212 */ /* 0x000fe400078e3cff */
[----:B------:R-:W-:Y:S02]  /*0700*/  SHF.R.U32.HI R3, RZ, 0x1e, R0 ;  /* 0x0000001eff037819 */ /* 0x000fe40000011600 */
[----:B------:R-:W-:-:S02]  /*0710*/  ISETP.GE.AND P1, PT, R11, RZ, PT ;  /* 0x000000ff0b00720c */ /* 0x000fc40003f26270 */
[----:B------:R-:W1:Y:S01]  /*0720*/  I2F.F64.S64 R8, R8 ;  /* 0x0000000800087312 */ /* 0x000e620000301c00 */
[----:B------:R-:W-:-:S05]  /*0730*/  LEA.HI R0, R2, R3, RZ, 0x1 ;  /* 0x0000000302007211 */ /* 0x000fca00078f08ff */
[----:B------:R-:W-:-:S04]  /*0740*/  IMAD.MOV R2, RZ, RZ, -R0 ;  /* 0x000000ffff027224 */ /* 0x000fc800078e0a00 */
[----:B------:R-:W-:Y:S01]  /*0750*/  @!P0 IMAD.MOV.U32 R0, RZ, RZ, R2 ;  /* 0x000000ffff008224 */ /* 0x000fe200078e0002 */
[----:B-1----:R-:W-:-:S10]  /*0760*/  DMUL R12, R8, UR4 ;  /* 0x00000004080c7c28 */ /* 0x002fd40008000000 */
[----:B------:R-:W1:Y:S02]  /*0770*/  F2F.F32.F64 R12, R12 ;  /* 0x0000000c000c7310 */ /* 0x000e640000301000 */
[----:B01----:R-:W-:-:S07]  /*0780*/  FSEL R4, -R12, R12, !P1 ;  /* 0x0000000c0c047208 */ /* 0x003fce0004800100 */
.L_x_3:
[----:B------:R-:W-:Y:S05]  /*0790*/  BSYNC.RECONVERGENT B0 ;  /* 0x0000000000007941 */ /* 0x000fea0003800200 */
.L_x_2:
[----:B------:R-:W-:Y:S01]  /*07a0*/  LOP3.LUT R6, R0, 0x1, RZ, 0xc0, !PT ;  /* 0x0000000100067812 */ /* 0x000fe200078ec0ff */
[----:B------:R-:W-:Y:S02]  /*07b0*/  IMAD.MOV.U32 R2, RZ, RZ, 0x37cbac00 ;  /* 0x37cbac00ff027424 */ /* 0x000fe400078e00ff */
[----:B------:R-:W-:Y:S01]  /*07c0*/  FMUL R3, R4, R4 ;  /* 0x0000000404037220 */ /* 0x000fe20000400000 */
[----:B------:R-:W-:Y:S01]  /*07d0*/  VIADD R0, R0, 0x1 ;  /* 0x0000000100007836 */ /* 0x000fe20000000000 */
[----:B------:R-:W-:Y:S01]  /*07e0*/  ISETP.NE.U32.AND P0, PT, R6, 0x1, PT ;  /* 0x000000010600780c */ /* 0x000fe20003f05070 */
[----:B------:R-:W-:Y:S02]  /*07f0*/  IMAD.MOV.U32 R6, RZ, RZ, 0x3c0885e4 ;  /* 0x3c0885e4ff067424 */ /* 0x000fe400078e00ff */
[----:B------:R-:W-:Y:S01]  /*0800*/  FFMA R2, R3, R2, -0.0013887860113754868507 ;  /* 0xbab607ed03027423 */ /* 0x000fe20000000002 */
[----:B------:R-:W-:Y:S01]  /*0810*/  IMAD.MOV.U32 R9, RZ, RZ, 0x3e2aaaa8 ;  /* 0x3e2aaaa8ff097424 */ /* 0x000fe200078e00ff */
[----:B------:R-:W-:Y:S01]  /*0820*/  LOP3.LUT P1, RZ, R0, 0x2, RZ, 0xc0, !PT ;  /* 0x0000000200ff7812 */ /* 0x000fe2000782c0ff */
[----:B------:R-:W0:Y:S01]  /*0830*/  LDCU.64 UR4, c[0x0][0x380] ;  /* 0x00007000ff0477ac */ /* 0x000e220008000a00 */
[----:B------:R-:W-:-:S02]  /*0840*/  FSEL R6, R6, 0.041666727513074874878, !P0 ;  /* 0x3d2aaabb06067808 */ /* 0x000fc40004000000 */
[----:B------:R-:W-:Y:S01]  /*0850*/  FSEL R2, R2, -0.00019574658654164522886, P0 ;  /* 0xb94d415302027808 */ /* 0x000fe20000000000 */
[----:B------:R-:W1:Y:S01]  /*0860*/  LDCU.64 UR8, c[0x0][0x390] ;  /* 0x00007200ff0877ac */ /* 0x000e620008000a00 */
[----:B------:R-:W-:Y:S02]  /*0870*/  FSEL R9, -R9, -0.4999999701976776123, !P0 ;  /* 0xbeffffff09097808 */ /* 0x000fe40004000100 */
[----:B------:R-:W-:Y:S01]  /*0880*/  FSEL R0, R4, 1, !P0 ;  /* 0x3f80000004007808 */ /* 0x000fe20004000000 */
[----:B------:R-:W-:-:S04]  /*0890*/  FFMA R2, R3, R2, R6 ;  /* 0x0000000203027223 */ /* 0x000fc80000000006 */
[C---:B------:R-:W-:Y:S01]  /*08a0*/  FFMA R2, R3.reuse, R2, R9 ;  /* 0x0000000203027223 */ /* 0x040fe20000000009 */
[----:B------:R-:W-:-:S04]  /*08b0*/  FFMA R3, R3, R0, RZ ;  /* 0x0000000003037223 */ /* 0x000fc800000000ff */
[----:B------:R-:W-:Y:S01]  /*08c0*/  FFMA R2, R3, R2, R0 ;  /* 0x0000000203027223 */ /* 0x000fe20000000000 */
[----:B0-----:R-:W-:-:S03]  /*08d0*/  LEA R8, P0, R10, UR4, 0x3 ;  /* 0x000000040a087c11 */ /* 0x001fc6000f8018ff */
[----:B------:R-:W-:Y:S01]  /*08e0*/  @P1 FADD R2, RZ, -R2 ;  /* 0x80000002ff021221 */ /* 0x000fe20000000000 */
[----:B------:R-:W-:Y:S02]  /*08f0*/  LEA.HI.X R9, R10, UR5, R5, 0x3, P0 ;  /* 0x000000050a097c11 */ /* 0x000fe400080f1c05 */
[----:B------:R-:W-:-:S03]  /*0900*/  IADD3 R10, P0, PT, R7, R10, RZ ;  /* 0x0000000a070a7210 */ /* 0x000fc60007f1e0ff */
[----:B------:R-:W0:Y:S02]  /*0910*/  F2F.F64.F32 R2, R2 ;  /* 0x0000000200027310 */ /* 0x000e240000201800 */
[----:B------:R-:W-:Y:S01]  /*0920*/  IMAD.X R5, RZ, RZ, R5, P0 ;  /* 0x000000ffff057224 */ /* 0x000fe200000e0605 */
[----:B-1----:R-:W-:-:S04]  /*0930*/  ISETP.GE.U32.AND P0, PT, R10, UR8, PT ;  /* 0x000000080a007c0c */ /* 0x002fc8000bf06070 */
[----:B------:R-:W-:Y:S01]  /*0940*/  ISETP.GE.AND.EX P0, PT, R5, UR9, PT, P0 ;  /* 0x0000000905007c0c */ /* 0x000fe2000bf06300 */
[----:B0-----:R1:W-:-:S12]  /*0950*/  STG.E.64 desc[UR6][R8.64], R2 ;  /* 0x0000000208007986 */ /* 0x0013d8000c101b06 */
[----:B------:R-:W-:Y:S05]  /*0960*/  @!P0 BRA `(.L_x_5) ;  /* 0xfffffff400dc8947 */ /* 0x000fea000383ffff */
[----:B------:R-:W-:Y:S05]  /*0970*/  EXIT ;  /* 0x000000000000794d */ /* 0x000fea0003800000 */
        .weak           $__internal_0_$__cuda_sm20_div_rn_f64_full
        .type           $__internal_0_$__cuda_sm20_div_rn_f64_full,@function
        .size           $__internal_0_$__cuda_sm20_div_rn_f64_full,(.L_x_11 - $__internal_0_$__cuda_sm20_div_rn_f64_full)
$__internal_0_$__cuda_sm20_div_rn_f64_full:
[----:B------:R-:W-:Y:S01]  /*0980*/  IMAD.MOV.U32 R3, RZ, RZ, 0x3ff68000 ;  /* 0x3ff68000ff037424 */ /* 0x000fe200078e00ff */
[----:B------:R-:W-:Y:S01]  /*0990*/  MOV R2, 0x0 ;  /* 0x0000000000027802 */ /* 0x000fe20000000f00 */
[----:B------:R-:W-:Y:S01]  /*09a0*/  IMAD.MOV.U32 R12, RZ, RZ, 0x1 ;  /* 0x00000001ff0c7424 */ /* 0x000fe200078e00ff */
[----:B------:R-:W-:Y:S01]  /*09b0*/  BSSY.RECONVERGENT B1, `(.L_x_6) ;  /* 0x000004a000017945 */ /* 0x000fe20003800200 */
[----:B------:R-:W0:Y:S01]  /*09c0*/  MUFU.RCP64H R13, R3 ;  /* 0x00000003000d7308 */ /* 0x000e220000001800 */
[----:B------:R-:W-:Y:S02]  /*09d0*/  IMAD.MOV.U32 R9, RZ, RZ, R17 ;  /* 0x000000ffff097224 */ /* 0x000fe400078e0011 */
[----:B------:R-:W-:Y:S02]  /*09e0*/  IMAD.MOV.U32 R11, RZ, RZ, 0x1ca00000 ;  /* 0x1ca00000ff0b7424 */ /* 0x000fe400078e00ff */
[----:B------:R-:W-:Y:S01]  /*09f0*/  IMAD.MOV.U32 R8, RZ, RZ, R16 ;  /* 0x000000ffff087224 */ /* 0x000fe200078e0010 */
[C---:B------:R-:W-:Y:S01]  /*0a00*/  FSETP.GEU.AND P1, PT, |R9|.reuse, 1.469367938527859385e-39, PT ;  /* 0x001000000900780b */ /* 0x040fe20003f2e200 */
[----:B------:R-:W-:Y:S01]  /*0a10*/  IMAD.MOV.U32 R21, RZ, RZ, 0x40600000 ;  /* 0x40600000ff157424 */ /* 0x000fe200078e00ff */
[----:B------:R-:W-:-:S03]  /*0a20*/  LOP3.LUT R4, R9, 0x7ff00000, RZ, 0xc0, !PT ;  /* 0x7ff0000009047812 */ /* 0x000fc600078ec0ff */
[----:B------:R-:W-:Y:S01]  /*0a30*/  VIADD R22, R21, 0xffffffff ;  /* 0xffffffff15167836 */ /* 0x000fe20000000000 */
[----:B------:R-:W-:Y:S01]  /*0a40*/  ISETP.GE.U32.AND P0, PT, R4, 0x40600000, PT ;  /* 0x406000000400780c */ /* 0x000fe20003f06070 */
[----:B------:R-:W-:-:S03]  /*0a50*/  IMAD.MOV.U32 R6, RZ, RZ, R4 ;  /* 0x000000ffff067224 */ /* 0x000fc600078e0004 */
[----:B------:R-:W-:Y:S01]  /*0a60*/  SEL R11, R11, 0x63400000, !P0 ;  /* 0x634000000b0b7807 */ /* 0x000fe20004000000 */
[----:B0-----:R-:W-:-:S08]  /*0a70*/  DFMA R14, R12, -R2, 1 ;  /* 0x3ff000000c0e742b */ /* 0x001fd00000000802 */
[----:B------:R-:W-:-:S08]  /*0a80*/  DFMA R14, R14, R14, R14 ;  /* 0x0000000e0e0e722b */ /* 0x000fd0000000000e */
[----:B------:R-:W-:Y:S01]  /*0a90*/  DFMA R16, R12, R14, R12 ;  /* 0x0000000e0c10722b */ /* 0x000fe2000000000c */
[C-C-:B------:R-:W-:Y:S01]  /*0aa0*/  @!P1 LOP3.LUT R14, R11.reuse, 0x80000000, R9.reuse, 0xf8, !PT ;  /* 0x800000000b0e9812 */ /* 0x140fe200078ef809 */
[----:B------:R-:W-:Y:S01]  /*0ab0*/  IMAD.MOV.U32 R12, RZ, RZ, R8 ;  /* 0x000000ffff0c7224 */ /* 0x000fe200078e0008 */
[----:B------:R-:W-:Y:S02]  /*0ac0*/  LOP3.LUT R13, R11, 0x800fffff, R9, 0xf8, !PT ;  /* 0x800fffff0b0d7812 */ /* 0x000fe400078ef809 */
[----:B------:R-:W-:Y:S01]  /*0ad0*/  @!P1 LOP3.LUT R15, R14, 0x100000, RZ, 0xfc, !PT ;  /* 0x001000000e0f9812 */ /* 0x000fe200078efcff */
[----:B------:R-:W-:Y:S02]  /*0ae0*/  @!P1 IMAD.MOV.U32 R14, RZ, RZ, RZ ;  /* 0x000000ffff0e9224 */ /* 0x000fe400078e00ff */
[----:B------:R-:W-:-:S04]  /*0af0*/  DFMA R18, R16, -R2, 1 ;  /* 0x3ff000001012742b */ /* 0x000fc80000000802 */
[----:B------:R-:W-:-:S04]  /*0b00*/  @!P1 DFMA R12, R12, 2, -R14 ;  /* 0x400000000c0c982b */ /* 0x000fc8000000080e */
[----:B------:R-:W-:-:S06]  /*0b10*/  DFMA R14, R16, R18, R16 ;  /* 0x00000012100e722b */ /* 0x000fcc0000000010 */
[----:B------:R-:W-:Y:S02]  /*0b20*/  @!P1 LOP3.LUT R6, R13, 0x7ff00000, RZ, 0xc0, !PT ;  /* 0x7ff000000d069812 */ /* 0x000fe400078ec0ff */
[----:B------:R-:W-:-:S03]  /*0b30*/  DMUL R16, R14, R12 ;  /* 0x0000000c0e107228 */ /* 0x000fc60000000000 */
[----:B------:R-:W-:-:S05]  /*0b40*/  VIADD R20, R6, 0xffffffff ;  /* 0xffffffff06147836 */ /* 0x000fca0000000000 */
[----:B------:R-:W-:Y:S01]  /*0b50*/  DFMA R18, R16, -R2, R12 ;  /* 0x800000021012722b */ /* 0x000fe2000000000c */
[----:B------:R-:W-:-:S04]  /*0b60*/  ISETP.GT.U32.AND P0, PT, R20, 0x7feffffe, PT ;  /* 0x7feffffe1400780c */ /* 0x000fc80003f04070 */
[----:B------:R-:W-:-:S03]  /*0b70*/  ISETP.GT.U32.OR P0, PT, R22, 0x7feffffe, P0 ;  /* 0x7feffffe1600780c */ /* 0x000fc60000704470 */
[----:B------:R-:W-:-:S10]  /*0b80*/  DFMA R14, R14, R18, R16 ;  /* 0x000000120e0e722b */ /* 0x000fd40000000010 */
[----:B------:R-:W-:Y:S05]  /*0b90*/  @P0 BRA `(.L_x_7) ;  /* 0x0000000000680947 */ /* 0x000fea0003800000 */
[----:B------:R-:W-:Y:S02]  /*0ba0*/  IMAD.MOV.U32 R9, RZ, RZ, 0x40600000 ;  /* 0x40600000ff097424 */ /* 0x000fe400078e00ff */
[----:B------:R-:W-:-:S03]  /*0bb0*/  IMAD.MOV.U32 R8, RZ, RZ, RZ ;  /* 0x000000ffff087224 */ /* 0x000fc600078e00ff */
[----:B------:R-:W-:-:S04]  /*0bc0*/  VIADDMNMX R4, R4, -R9, 0xb9600000, !PT ;  /* 0xb960000004047446 */ /* 0x000fc80007800909 */
[----:B------:R-:W-:-:S05]  /*0bd0*/  VIMNMX R4, PT, PT, R4, 0x46a00000, PT ;  /* 0x46a0000004047848 */ /* 0x000fca0003fe0100 */
[----:B------:R-:W-:-:S05]  /*0be0*/  IMAD.IADD R4, R4, 0x1, -R11 ;  /* 0x0000000104047824 */ /* 0x000fca00078e0a0b */
[----:B------:R-:W-:-:S06]  /*0bf0*/  IADD3 R9, PT, PT, R4, 0x7fe00000, RZ ;  /* 0x7fe0000004097810 */ /* 0x000fcc0007ffe0ff */
[----:B------:R-:W-:-:S10]  /*0c00*/  DMUL R16, R14, R8 ;  /* 0x000000080e107228 */ /* 0x000fd40000000000 */
[----:B------:R-:W-:-:S13]  /*0c10*/  FSETP.GTU.AND P0, PT, |R17|, 1.469367938527859385e-39, PT ;  /* 0x001000001100780b */ /* 0x000fda0003f0c200 */
[----:B------:R-:W-:Y:S05]  /*0c20*/  @P0 BRA `(.L_x_8) ;  /* 0x0000000000880947 */ /* 0x000fea0003800000 */
[----:B------:R-:W-:Y:S01]  /*0c30*/  DFMA R2, R14, -R2, R12 ;  /* 0x800000020e02722b */ /* 0x000fe2000000000c */
[----:B------:R-:W-:-:S09]  /*0c40*/  IMAD.MOV.U32 R8, RZ, RZ, RZ ;  /* 0x000000ffff087224 */ /* 0x000fd200078e00ff */
[C---:B------:R-:W-:Y:S02]  /*0c50*/  FSETP.NEU.AND P0, PT, R3.reuse, RZ, PT ;  /* 0x000000ff0300720b */ /* 0x040fe40003f0d000 */
[----:B------:R-:W-:-:S04]  /*0c60*/  LOP3.LUT R2, R3, 0x40668000, RZ, 0x3c, !PT ;  /* 0x4066800003027812 */ /* 0x000fc800078e3cff */
[----:B------:R-:W-:-:S04]  /*0c70*/  LOP3.LUT R11, R2, 0x80000000, RZ, 0xc0, !PT ;  /* 0x80000000020b7812 */ /* 0x000fc800078ec0ff */
[----:B------:R-:W-:-:S03]  /*0c80*/  LOP3.LUT R9, R11, R9, RZ, 0xfc, !PT ;  /* 0x000000090b097212 */ /* 0x000fc600078efcff */
[----:B------:R-:W-:Y:S05]  /*0c90*/  @!P0 BRA `(.L_x_8) ;  /* 0x00000000006c8947 */ /* 0x000fea0003800000 */
[----:B------:R-:W-:Y:S01]  /*0ca0*/  IMAD.MOV R3, RZ, RZ, -R4 ;  /* 0x000000ffff037224 */ /* 0x000fe200078e0a04 */
[----:B------:R-:W-:Y:S01]  /*0cb0*/  DMUL.RP R8, R14, R8 ;  /* 0x000000080e087228 */ /* 0x000fe20000008000 */
[----:B------:R-:W-:-:S06]  /*0cc0*/  IMAD.MOV.U32 R2, RZ, RZ, RZ ;  /* 0x000000ffff027224 */ /* 0x000fcc00078e00ff */
[----:B------:R-:W-:-:S03]  /*0cd0*/  DFMA R2, R16, -R2, R14 ;  /* 0x800000021002722b */ /* 0x000fc6000000000e */
[----:B------:R-:W-:-:S03]  /*0ce0*/  LOP3.LUT R11, R9, R11, RZ, 0x3c, !PT ;  /* 0x0000000b090b7212 */ /* 0x000fc600078e3cff */
[----:B------:R-:W-:-:S04]  /*0cf0*/  IADD3 R2, PT, PT, -R4, -0x43300000, RZ ;  /* 0xbcd0000004027810 */ /* 0x000fc80007ffe1ff */
[----:B------:R-:W-:-:S04]  /*0d00*/  FSETP.NEU.AND P0, PT, |R3|, R2, PT ;  /* 0x000000020300720b */ /* 0x000fc80003f0d200 */
[----:B------:R-:W-:Y:S02]  /*0d10*/  FSEL R16, R8, R16, !P0 ;  /* 0x0000001008107208 */ /* 0x000fe40004000000 */
[----:B------:R-:W-:Y:S01]  /*0d20*/  FSEL R17, R11, R17, !P0 ;  /* 0x000000110b117208 */ /* 0x000fe20004000000 */
[----:B------:R-:W-:Y:S06]  /*0d30*/  BRA `(.L_x_8) ;  /* 0x0000000000447947 */ /* 0x000fec0003800000 */
.L_x_7:
[----:B------:R-:W-:-:S14]  /*0d40*/  DSETP.NAN.AND P0, PT, R8, R8, PT ;  /* 0x000000080800722a */ /* 0x000fdc0003f08000 */
[----:B------:R-:W-:Y:S05]  /*0d50*/  @P0 BRA `(.L_x_9) ;  /* 0x0000000000340947 */ /* 0x000fea0003800000 */
[----:B------:R-:W-:Y:S01]  /*0d60*/  ISETP.NE.AND P0, PT, R6, R21, PT ;  /* 0x000000150600720c */ /* 0x000fe20003f05270 */
[----:B------:R-:W-:Y:S02]  /*0d70*/  IMAD.MOV.U32 R16, RZ, RZ, 0x0 ;  /* 0x00000000ff107424 */ /* 0x000fe400078e00ff */
[----:B------:R-:W-:-:S10]  /*0d80*/  IMAD.MOV.U32 R17, RZ, RZ, -0x80000 ;  /* 0xfff80000ff117424 */ /* 0x000fd400078e00ff */
[----:B------:R-:W-:Y:S05]  /*0d90*/  @!P0 BRA `(.L_x_8) ;  /* 0x00000000002c8947 */ /* 0x000fea0003800000 */
[----:B------:R-:W-:Y:S02]  /*0da0*/  ISETP.NE.AND P0, PT, R6, 0x7ff00000, PT ;  /* 0x7ff000000600780c */ /* 0x000fe40003f05270 */
[----:B------:R-:W-:Y:S02]  /*0db0*/  LOP3.LUT R8, R9, 0x40668000, RZ, 0x3c, !PT ;  /* 0x4066800009087812 */ /* 0x000fe400078e3cff */
[----:B------:R-:W-:Y:S02]  /*0dc0*/  ISETP.EQ.OR P0, PT, R21, RZ, !P0 ;  /* 0x000000ff1500720c */ /* 0x000fe40004702670 */
[----:B------:R-:W-:-:S11]  /*0dd0*/  LOP3.LUT R17, R8, 0x80000000, RZ, 0xc0, !PT ;  /* 0x8000000008117812 */ /* 0x000fd600078ec0ff */
[----:B------:R-:W-:Y:S01]  /*0de0*/  @P0 LOP3.LUT R2, R17, 0x7ff00000, RZ, 0xfc, !PT ;  /* 0x7ff0000011020812 */ /* 0x000fe200078efcff */
[----:B------:R-:W-:Y:S02]  /*0df0*/  @!P0 IMAD.MOV.U32 R16, RZ, RZ, RZ ;  /* 0x000000ffff108224 */ /* 0x000fe400078e00ff */
[----:B------:R-:W-:Y:S02]  /*0e00*/  @P0 IMAD.MOV.U32 R16, RZ, RZ, RZ ;  /* 0x000000ffff100224 */ /* 0x000fe400078e00ff */
[----:B------:R-:W-:Y:S01]  /*0e10*/  @P0 IMAD.MOV.U32 R17, RZ, RZ, R2 ;  /* 0x000000ffff110224 */ /* 0x000fe200078e0002 */
[----:B------:R-:W-:Y:S06]  /*0e20*/  BRA `(.L_x_8) ;  /* 0x0000000000087947 */ /* 0x000fec0003800000 */
.L_x_9:
[----:B------:R-:W-:Y:S01]  /*0e30*/  LOP3.LUT R17, R9, 0x80000, RZ, 0xfc, !PT ;  /* 0x0008000009117812 */ /* 0x000fe200078efcff */
[----:B------:R-:W-:-:S07]  /*0e40*/  IMAD.MOV.U32 R16, RZ, RZ, R8 ;  /* 0x000000ffff107224 */ /* 0x000fce00078e0008 */
.L_x_8:
[----:B------:R-:W-:Y:S05]  /*0e50*/  BSYNC.RECONVERGENT B1 ;  /* 0x0000000000017941 */ /* 0x000fea0003800200 */
.L_x_6:
[----:B------:R-:W-:Y:S02]  /*0e60*/  IMAD.MOV.U32 R2, RZ, RZ, R0 ;  /* 0x000000ffff027224 */ /* 0x000fe400078e0000 */
[----:B------:R-:W-:-:S04]  /*0e70*/  IMAD.MOV.U32 R3, RZ, RZ, 0x0 ;  /* 0x00000000ff037424 */ /* 0x000fc800078e00ff */
[----:B------:R-:W-:Y:S05]  /*0e80*/  RET.REL.NODEC R2 `(_Z6kernelPdS_x) ;  /* 0xfffffff0025c7950 */ /* 0x000fea0003c3ffff */
.L_x_10:
[----:B------:R-:W-:-:S00]  /*0e90*/  BRA `(.L_x_10) ;  /* 0xfffffffc00fc7947 */ /* 0x000fc0000383ffff */
[----:B------:R-:W-:-:S00]  /*0ea0*/  NOP ;  /* 0x0000000000007918 */ /* 0x000fc00000000000 */
        /* <DEDUP_REMOVED lines=13> */
.L_x_11:


//--------------------- .nv.global.init           --------------------------
	.section	.nv.global.init,"aw",@progbits
	.align	4
.nv.global.init:
	.type		__cudart_i2opi_f,@object
	.size		__cudart_i2opi_f,(.L_0 - __cudart_i2opi_f)
__cudart_i2opi_f:
        /*0000*/ 	.byte	0x41, 0x90, 0x43, 0x3c, 0x99, 0x95, 0x62, 0xdb, 0xc0, 0xdd, 0x34, 0xf5, 0xd1, 0x57, 0x27, 0xfc
        /*0010*/ 	.byte	0x29, 0x15, 0x44, 0x4e, 0x6e, 0x83, 0xf9, 0xa2
.L_0:


//--------------------- .nv.shared.reserved.0     --------------------------
	.section	.nv.shared.reserved.0,"aw",@nobits
	.weak		__nv_reservedSMEM_offset_0_alias
	.size		__nv_reservedSMEM_offset_0_alias, 0, 64
	.other		__nv_reservedSMEM_offset_0_alias,@"STO_CUDA_RESERVED_SHARED STV_DEFAULT"
__nv_reservedSMEM_offset_0_alias:
	.zero		0
	.zero		64


//--------------------- .nv.constant0._Z6kernelPdS_x --------------------------
	.section	.nv.constant0._Z6kernelPdS_x,"a",@progbits
	.sectionflags	@""
	.align	4
.nv.constant0._Z6kernelPdS_x:
	.zero		920


//--------------------- SYMBOLS --------------------------

	.type		.nv.reservedSmem.offset0,@object
	.size		.nv.reservedSmem.offset0,0x4
